//
// Generated by NVIDIA NVVM Compiler
//
// Compiler Build ID: CL-36424714
// Cuda compilation tools, release 13.0, V13.0.88
// Based on NVVM 20.0.0
//

.version 9.0
.target sm_100
.address_size 64

	// .globl	_Z12helloFromGPUv
.extern .func  (.param .b32 func_retval0) vprintf
(
	.param .b64 vprintf_param_0,
	.param .b64 vprintf_param_1
)
;
.global .align 1 .b8 $str[34] = {72, 111, 108, 97, 32, 100, 101, 115, 100, 101, 32, 101, 108, 32, 71, 80, 85, 33, 32, 72, 105, 108, 111, 32, 40, 37, 100, 44, 32, 37, 100, 41, 10};

.visible .entry _Z12helloFromGPUv()
{
	.local .align 8 .b8 	__local_depot0[8];
	.reg .b64 	%SP;
	.reg .b64 	%SPL;
	.reg .b32 	%r<5>;
	.reg .b64 	%rd<5>;

	mov.u64 	%SPL, __local_depot0;
	cvta.local.u64 	%SP, %SPL;
	add.u64 	%rd1, %SP, 0;
	add.u64 	%rd2, %SPL, 0;
	mov.u32 	%r1, %ctaid.x;
	mov.u32 	%r2, %tid.x;
	st.local.v2.u32 	[%rd2], {%r1, %r2};
	mov.u64 	%rd3, $str;
	cvta.global.u64 	%rd4, %rd3;
	{ // callseq 0, 0
	.param .b64 param0;
	st.param.b64 	[param0], %rd4;
	.param .b64 param1;
	st.param.b64 	[param1], %rd1;
	.param .b32 retval0;
	call.uni (retval0), 
	vprintf, 
	(
	param0, 
	param1
	);
	ld.param.b32 	%r3, [retval0];
	} // callseq 0
	ret;

}


// ===== COMPILED SASS (sm_100) =====

	.target	sm_100

	.elftype	@"ET_EXEC"


//--------------------- .note.nv.tkinfo           --------------------------
	.section	.note.nv.tkinfo,"",@"SHT_NOTE"
	.sectionflags	@"SHF_NOTE_NV_TKINFO"
	.tkinfo
        /*0018*/ 	.word	0x00000002
        /*0030*/ 	.string	""
        /*0030*/ 	.string	"ptxas"
        /*0030*/ 	.string	"Cuda compilation tools, release 13.0, V13.0.88"
        /*0030*/ 	.string	"Build cuda_13.0.r13.0/compiler.36424714_0"
        /*0030*/ 	.string	"-arch sm_100 -m 64 "



//--------------------- .note.nv.cuinfo           --------------------------
	.section	.note.nv.cuinfo,"",@"SHT_NOTE"
	.sectionflags	@"SHF_NOTE_NV_CUINFO"
        /*0018*/ 	.short	0x0002
        /*001a*/ 	.short	0x0064
        /*001c*/ 	.short	0x0082
	.zero		2


//--------------------- .nv.info                  --------------------------
	.section	.nv.info,"",@"SHT_CUDA_INFO"
	.align	4


	//----- nvinfo : EIATTR_REGCOUNT
	.align		4
        /*0000*/ 	.byte	0x04, 0x2f
        /*0002*/ 	.short	(.L_2 - .L_1)
	.align		4
.L_1:
        /*0004*/ 	.word	index@(_Z12helloFromGPUv)
        /*0008*/ 	.word	0x00000018


	//----- nvinfo : EIATTR_FRAME_SIZE
	.align		4
.L_2:
        /*000c*/ 	.byte	0x04, 0x11
        /*000e*/ 	.short	(.L_4 - .L_3)
	.align		4
.L_3:
        /*0010*/ 	.word	index@(_Z12helloFromGPUv)
        /*0014*/ 	.word	0x00000008


	//----- nvinfo : EIATTR_MIN_STACK_SIZE
	.align		4
.L_4:
        /*0018*/ 	.byte	0x04, 0x12
        /*001a*/ 	.short	(.L_6 - .L_5)
	.align		4
.L_5:
        /*001c*/ 	.word	index@(_Z12helloFromGPUv)
        /*0020*/ 	.word	0x00000008
.L_6:


//--------------------- .nv.compat                --------------------------
	.section	.nv.compat,"",@"SHT_CUDA_COMPAT_INFO"
	.align	4
        /*0000*/ 	.byte	0x02, 0x09, 0x00, 0x00, 0x02, 0x02, 0x01, 0x00, 0x02, 0x05, 0x05, 0x00, 0x03, 0x07, 0x01, 0x01
        /*0010*/ 	.byte	0x02, 0x03, 0x00, 0x00, 0x02, 0x06, 0x01, 0x00, 0x04, 0x0b, 0x08, 0x00, 0x09, 0x00, 0x00, 0x00
        /*0020*/ 	.byte	0x00, 0x00, 0x00, 0x00


//--------------------- .nv.info._Z12helloFromGPUv --------------------------
	.section	.nv.info._Z12helloFromGPUv,"",@"SHT_CUDA_INFO"
	.sectionflags	@""
	.align	4


	//----- nvinfo : EIATTR_CUDA_API_VERSION
	.align		4
        /*0000*/ 	.byte	0x04, 0x37
        /*0002*/ 	.short	(.L_8 - .L_7)
.L_7:
        /*0004*/ 	.word	0x00000082


	//----- nvinfo : EIATTR_SPARSE_MMA_MASK
	.align		4
.L_8:
        /*0008*/ 	.byte	0x03, 0x50
        /*000a*/ 	.short	0x0000


	//----- nvinfo : EIATTR_MAXREG_COUNT
	.align		4
        /*000c*/ 	.byte	0x03, 0x1b
        /*000e*/ 	.short	0x00ff


	//----- nvinfo : EIATTR_EXTERNS
	.align		4
        /*0010*/ 	.byte	0x04, 0x0f
        /*0012*/ 	.short	(.L_10 - .L_9)


	//   ....[0]....
	.align		4
.L_9:
        /*0014*/ 	.word	index@(vprintf)


	//----- nvinfo : EIATTR_MERCURY_ISA_VERSION
	.align		4
.L_10:
        /*0018*/ 	.byte	0x03, 0x5f
        /*001a*/ 	.short	0x0101


	//----- nvinfo : EIATTR_VRC_CTA_INIT_COUNT
	.align		4
        /*001c*/ 	.byte	0x02, 0x4a
	.zero		1
	.zero		1


	//----- nvinfo : EIATTR_SYSCALL_OFFSETS
	.align		4
        /*0020*/ 	.byte	0x04, 0x46
        /*0022*/ 	.short	(.L_12 - .L_11)


	//   ....[0]....
.L_11:
        /*0024*/ 	.word	0x000000f0


	//----- nvinfo : EIATTR_EXIT_INSTR_OFFSETS
	.align		4
.L_12:
        /*0028*/ 	.byte	0x04, 0x1c
        /*002a*/ 	.short	(.L_14 - .L_13)


	//   ....[0]....
.L_13:
        /*002c*/ 	.word	0x00000100


	//----- nvinfo : EIATTR_SW_WAR
	.align		4
.L_14:
        /*0030*/ 	.byte	0x04, 0x36
        /*0032*/ 	.short	(.L_16 - .L_15)
.L_15:
        /*0034*/ 	.word	0x00000008
.L_16:


//--------------------- .nv.callgraph             --------------------------
	.section	.nv.callgraph,"",@"SHT_CUDA_CALLGRAPH"
	.align	4
	.sectionentsize	8
	.align		4
        /*0000*/ 	.word	0x00000000
	.align		4
        /*0004*/ 	.word	0xffffffff
	.align		4
        /*0008*/ 	.word	index@(_Z12helloFromGPUv)
	.align		4
        /*000c*/ 	.word	index@(vprintf)
	.align		4
        /*0010*/ 	.word	0x00000000
	.align		4
        /*0014*/ 	.word	0xfffffffe
	.align		4
        /*0018*/ 	.word	0x00000000
	.align		4
        /*001c*/ 	.word	0xfffffffd
	.align		4
        /*0020*/ 	.word	0x00000000
	.align		4
        /*0024*/ 	.word	0xfffffffc


//--------------------- .nv.constant4             --------------------------
	.section	.nv.constant4,"a",@progbits
	.align	8
	.align		8
.nv.constant4:
        /*0000*/ 	.dword	vprintf
	.align		8
        /*0008*/ 	.dword	$str


//--------------------- .text._Z12helloFromGPUv   --------------------------
	.section	.text._Z12helloFromGPUv,"ax",@progbits
	.align	128
        .global         _Z12helloFromGPUv
        .type           _Z12helloFromGPUv,@function
        .size           _Z12helloFromGPUv,(.L_x_2 - _Z12helloFromGPUv)
        .other          _Z12helloFromGPUv,@"STO_CUDA_ENTRY STV_DEFAULT"
_Z12helloFromGPUv:
.text._Z12helloFromGPUv:
[----:B------:R-:W0:Y:S01]  /*0000*/  LDC R1, c[0x0][0x37c] ;  /* 0x0000df00ff017b82 */ /* 0x000e220000000800 */
[----:B------:R-:W1:Y:S01]  /*0010*/  S2R R8, SR_CTAID.X ;  /* 0x0000000000087919 */ /* 0x000e620000002500 */
[----:B0-----:R-:W-:Y:S01]  /*0020*/  VIADD R1, R1, 0xfffffff8 ;  /* 0xfffffff801017836 */ /* 0x001fe20000000000 */
[----:B------:R-:W-:Y:S01]  /*0030*/  MOV R0, 0x0 ;  /* 0x0000000000007802 */ /* 0x000fe20000000f00 */
[----:B------:R-:W0:Y:S01]  /*0040*/  LDCU UR4, c[0x0][0x2f8] ;  /* 0x00005f00ff0477ac */ /* 0x000e220008000800 */
[----:B------:R-:W1:Y:S03]  /*0050*/  S2R R9, SR_TID.X ;  /* 0x0000000000097919 */ /* 0x000e660000002100 */
[----:B------:R2:W3:Y:S01]  /*0060*/  LDC.64 R2, c[0x4][R0] ;  /* 0x0100000000027b82 */ /* 0x0004e20000000a00 */
[----:B------:R-:W4:Y:S01]  /*0070*/  LDCU.64 UR6, c[0x4][0x8] ;  /* 0x01000100ff0677ac */ /* 0x000f220008000a00 */
[----:B------:R-:W5:Y:S01]  /*0080*/  LDCU UR5, c[0x0][0x2fc] ;  /* 0x00005f80ff0577ac */ /* 0x000f620008000800 */
[----:B0-----:R-:W-:Y:S01]  /*0090*/  IADD3 R6, P0, PT, R1, UR4, RZ ;  /* 0x0000000401067c10 */ /* 0x001fe2000ff1e0ff */
[----:B----4-:R-:W-:Y:S01]  /*00a0*/  IMAD.U32 R4, RZ, RZ, UR6 ;  /* 0x00000006ff047e24 */ /* 0x010fe2000f8e00ff */
[----:B------:R-:W-:-:S03]  /*00b0*/  MOV R5, UR7 ;  /* 0x0000000700057c02 */ /* 0x000fc60008000f00 */
[----:B-----5:R-:W-:Y:S01]  /*00c0*/  IMAD.X R7, RZ, RZ, UR5, P0 ;  /* 0x00000005ff077e24 */ /* 0x020fe200080e06ff */
[----:B-1----:R2:W-:Y:S07]  /*00d0*/  STL.64 [R1], R8 ;  /* 0x0000000801007387 */ /* 0x0025ee0000100a00 */
[----:B------:R-:W-:-:S07]  /*00e0*/  LEPC R20, `(.L_x_0) ;  /* 0x000000001014794e */ /* 0x000fce0000000000 */
[----:B--23--:R-:W-:Y:S05]  /*00f0*/  CALL.ABS.NOINC R2 ;  /* 0x0000000002007343 */ /* 0x00cfea0003c00000 */
.L_x_0:
[----:B------:R-:W-:Y:S05]  /*0100*/  EXIT ;  /* 0x000000000000794d */ /* 0x000fea0003800000 */
.L_x_1:
[----:B------:R-:W-:-:S00]  /*0110*/  BRA `(.L_x_1) ;  /* 0xfffffffc00fc7947 */ /* 0x000fc0000383ffff */
[----:B------:R-:W-:-:S00]  /*0120*/  NOP ;  /* 0x0000000000007918 */ /* 0x000fc00000000000 */
        /* <DEDUP_REMOVED lines=13> */
.L_x_2:


//--------------------- .nv.global.init           --------------------------
	.section	.nv.global.init,"aw",@progbits
.nv.global.init:
	.type		$str,@object
	.size		$str,(.L_0 - $str)
$str:
        /*0000*/ 	.byte	0x48, 0x6f, 0x6c, 0x61, 0x20, 0x64, 0x65, 0x73, 0x64, 0x65, 0x20, 0x65, 0x6c, 0x20, 0x47, 0x50
        /*0010*/ 	.byte	0x55, 0x21, 0x20, 0x48, 0x69, 0x6c, 0x6f, 0x20, 0x28, 0x25, 0x64, 0x2c, 0x20, 0x25, 0x64, 0x29
        /*0020*/ 	.byte	0x0a, 0x00
.L_0:


//--------------------- .nv.shared.reserved.0     --------------------------
	.section	.nv.shared.reserved.0,"aw",@nobits
	.weak		__nv_reservedSMEM_offset_0_alias
	.size		__nv_reservedSMEM_offset_0_alias, 0, 64
	.other		__nv_reservedSMEM_offset_0_alias,@"STO_CUDA_RESERVED_SHARED STV_DEFAULT"
__nv_reservedSMEM_offset_0_alias:
	.zero		0
	.zero		64


//--------------------- .nv.constant0._Z12helloFromGPUv --------------------------
	.section	.nv.constant0._Z12helloFromGPUv,"a",@progbits
	.sectionflags	@""
	.align	4
.nv.constant0._Z12helloFromGPUv:
	.zero		896


//--------------------- SYMBOLS --------------------------

	.type		.nv.reservedSmem.offset0,@object
	.size		.nv.reservedSmem.offset0,0x4
	.type		vprintf,@function
